//
// Generated by NVIDIA NVVM Compiler
//
// Compiler Build ID: CL-36424714
// Cuda compilation tools, release 13.0, V13.0.88
// Based on NVVM 20.0.0
//

.version 9.0
.target sm_100
.address_size 64

	// .globl	dnorm_kernel

.visible .entry dnorm_kernel(
	.param .u64 .ptr .align 1 dnorm_kernel_param_0,
	.param .u32 dnorm_kernel_param_1,
	.param .f32 dnorm_kernel_param_2,
	.param .f32 dnorm_kernel_param_3
)
{
	.reg .pred 	%p<5>;
	.reg .b32 	%r<21>;
	.reg .b32 	%f<10>;
	.reg .b64 	%rd<5>;
	.reg .b64 	%fd<32>;

	ld.param.u64 	%rd2, [dnorm_kernel_param_0];
	ld.param.u32 	%r5, [dnorm_kernel_param_1];
	ld.param.f32 	%f2, [dnorm_kernel_param_2];
	ld.param.f32 	%f3, [dnorm_kernel_param_3];
	mov.u32 	%r6, %ctaid.x;
	mov.u32 	%r7, %ntid.x;
	mov.u32 	%r8, %tid.x;
	mad.lo.s32 	%r1, %r6, %r7, %r8;
	setp.ge.s32 	%p1, %r1, %r5;
	@%p1 bra 	$L__BB0_5;
	cvta.to.global.u64 	%rd3, %rd2;
	mul.wide.s32 	%rd4, %r1, 4;
	add.s64 	%rd1, %rd3, %rd4;
	ld.global.f32 	%f4, [%rd1];
	sub.f32 	%f5, %f4, %f2;
	div.rn.f32 	%f6, %f5, %f3;
	cvt.f64.f32 	%fd6, %f6;
	mul.f64 	%fd7, %fd6, 0dBFE0000000000000;
	mul.f64 	%fd1, %fd7, %fd6;
	fma.rn.f64 	%fd8, %fd1, 0d3FF71547652B82FE, 0d4338000000000000;
	{
	.reg .b32 %temp; 
	mov.b64 	{%r2, %temp}, %fd8;
	}
	mov.f64 	%fd9, 0dC338000000000000;
	add.rn.f64 	%fd10, %fd8, %fd9;
	fma.rn.f64 	%fd11, %fd10, 0dBFE62E42FEFA39EF, %fd1;
	fma.rn.f64 	%fd12, %fd10, 0dBC7ABC9E3B39803F, %fd11;
	fma.rn.f64 	%fd13, %fd12, 0d3E5ADE1569CE2BDF, 0d3E928AF3FCA213EA;
	fma.rn.f64 	%fd14, %fd13, %fd12, 0d3EC71DEE62401315;
	fma.rn.f64 	%fd15, %fd14, %fd12, 0d3EFA01997C89EB71;
	fma.rn.f64 	%fd16, %fd15, %fd12, 0d3F2A01A014761F65;
	fma.rn.f64 	%fd17, %fd16, %fd12, 0d3F56C16C1852B7AF;
	fma.rn.f64 	%fd18, %fd17, %fd12, 0d3F81111111122322;
	fma.rn.f64 	%fd19, %fd18, %fd12, 0d3FA55555555502A1;
	fma.rn.f64 	%fd20, %fd19, %fd12, 0d3FC5555555555511;
	fma.rn.f64 	%fd21, %fd20, %fd12, 0d3FE000000000000B;
	fma.rn.f64 	%fd22, %fd21, %fd12, 0d3FF0000000000000;
	fma.rn.f64 	%fd23, %fd22, %fd12, 0d3FF0000000000000;
	{
	.reg .b32 %temp; 
	mov.b64 	{%r3, %temp}, %fd23;
	}
	{
	.reg .b32 %temp; 
	mov.b64 	{%temp, %r4}, %fd23;
	}
	shl.b32 	%r9, %r2, 20;
	add.s32 	%r10, %r9, %r4;
	mov.b64 	%fd31, {%r3, %r10};
	{
	.reg .b32 %temp; 
	mov.b64 	{%temp, %r11}, %fd1;
	}
	mov.b32 	%f7, %r11;
	abs.f32 	%f1, %f7;
	setp.lt.f32 	%p2, %f1, 0f4086232B;
	@%p2 bra 	$L__BB0_4;
	setp.lt.f64 	%p3, %fd1, 0d0000000000000000;
	add.f64 	%fd24, %fd1, 0d7FF0000000000000;
	selp.f64 	%fd31, 0d0000000000000000, %fd24, %p3;
	setp.geu.f32 	%p4, %f1, 0f40874800;
	@%p4 bra 	$L__BB0_4;
	shr.u32 	%r12, %r2, 31;
	add.s32 	%r13, %r2, %r12;
	shr.s32 	%r14, %r13, 1;
	shl.b32 	%r15, %r14, 20;
	add.s32 	%r16, %r4, %r15;
	mov.b64 	%fd25, {%r3, %r16};
	sub.s32 	%r17, %r2, %r14;
	shl.b32 	%r18, %r17, 20;
	add.s32 	%r19, %r18, 1072693248;
	mov.b32 	%r20, 0;
	mov.b64 	%fd26, {%r20, %r19};
	mul.f64 	%fd31, %fd26, %fd25;
$L__BB0_4:
	cvt.rn.f32.f64 	%f8, %fd31;
	cvt.f64.f32 	%fd27, %f8;
	cvt.f64.f32 	%fd28, %f3;
	mul.f64 	%fd29, %fd28, 0d40040D931FF62705;
	div.rn.f64 	%fd30, %fd27, %fd29;
	cvt.rn.f32.f64 	%f9, %fd30;
	st.global.f32 	[%rd1], %f9;
$L__BB0_5:
	ret;

}


// ===== COMPILED SASS (sm_100) =====

	.target	sm_100

	.elftype	@"ET_EXEC"


//--------------------- .note.nv.tkinfo           --------------------------
	.section	.note.nv.tkinfo,"",@"SHT_NOTE"
	.sectionflags	@"SHF_NOTE_NV_TKINFO"
	.tkinfo
        /*0018*/ 	.word	0x00000002
        /*0030*/ 	.string	""
        /*0030*/ 	.string	"ptxas"
        /*0030*/ 	.string	"Cuda compilation tools, release 13.0, V13.0.88"
        /*0030*/ 	.string	"Build cuda_13.0.r13.0/compiler.36424714_0"
        /*0030*/ 	.string	"-arch sm_100 -m 64 "



//--------------------- .note.nv.cuinfo           --------------------------
	.section	.note.nv.cuinfo,"",@"SHT_NOTE"
	.sectionflags	@"SHF_NOTE_NV_CUINFO"
        /*0018*/ 	.short	0x0002
        /*001a*/ 	.short	0x0064
        /*001c*/ 	.short	0x0082
	.zero		2


//--------------------- .nv.info                  --------------------------
	.section	.nv.info,"",@"SHT_CUDA_INFO"
	.align	4


	//----- nvinfo : EIATTR_REGCOUNT
	.align		4
        /*0000*/ 	.byte	0x04, 0x2f
        /*0002*/ 	.short	(.L_1 - .L_0)
	.align		4
.L_0:
        /*0004*/ 	.word	index@(dnorm_kernel)
        /*0008*/ 	.word	0x0000001a


	//----- nvinfo : EIATTR_FRAME_SIZE
	.align		4
.L_1:
        /*000c*/ 	.byte	0x04, 0x11
        /*000e*/ 	.short	(.L_3 - .L_2)
	.align		4
.L_2:
        /*0010*/ 	.word	index@($__internal_1_$__cuda_sm3x_div_rn_noftz_f32_slowpath)
        /*0014*/ 	.word	0x00000000


	//----- nvinfo : EIATTR_FRAME_SIZE
	.align		4
.L_3:
        /*0018*/ 	.byte	0x04, 0x11
        /*001a*/ 	.short	(.L_5 - .L_4)
	.align		4
.L_4:
        /*001c*/ 	.word	index@($__internal_0_$__cuda_sm20_div_rn_f64_full)
        /*0020*/ 	.word	0x00000000


	//----- nvinfo : EIATTR_FRAME_SIZE
	.align		4
.L_5:
        /*0024*/ 	.byte	0x04, 0x11
        /*0026*/ 	.short	(.L_7 - .L_6)
	.align		4
.L_6:
        /*0028*/ 	.word	index@(dnorm_kernel)
        /*002c*/ 	.word	0x00000000


	//----- nvinfo : EIATTR_MIN_STACK_SIZE
	.align		4
.L_7:
        /*0030*/ 	.byte	0x04, 0x12
        /*0032*/ 	.short	(.L_9 - .L_8)
	.align		4
.L_8:
        /*0034*/ 	.word	index@(dnorm_kernel)
        /*0038*/ 	.word	0x00000000
.L_9:


//--------------------- .nv.compat                --------------------------
	.section	.nv.compat,"",@"SHT_CUDA_COMPAT_INFO"
	.align	4
        /*0000*/ 	.byte	0x02, 0x09, 0x00, 0x00, 0x02, 0x02, 0x01, 0x00, 0x02, 0x05, 0x05, 0x00, 0x03, 0x07, 0x01, 0x01
        /*0010*/ 	.byte	0x02, 0x03, 0x00, 0x00, 0x02, 0x06, 0x01, 0x00, 0x04, 0x0b, 0x08, 0x00, 0x01, 0x00, 0x00, 0x00
        /*0020*/ 	.byte	0x00, 0x00, 0x00, 0x00


//--------------------- .nv.info.dnorm_kernel     --------------------------
	.section	.nv.info.dnorm_kernel,"",@"SHT_CUDA_INFO"
	.sectionflags	@""
	.align	4


	//----- nvinfo : EIATTR_CUDA_API_VERSION
	.align		4
        /*0000*/ 	.byte	0x04, 0x37
        /*0002*/ 	.short	(.L_11 - .L_10)
.L_10:
        /*0004*/ 	.word	0x00000082


	//----- nvinfo : EIATTR_KPARAM_INFO
	.align		4
.L_11:
        /*0008*/ 	.byte	0x04, 0x17
        /*000a*/ 	.short	(.L_13 - .L_12)
.L_12:
        /*000c*/ 	.word	0x00000000
        /*0010*/ 	.short	0x0003
        /*0012*/ 	.short	0x0010
        /*0014*/ 	.byte	0x00, 0xf0, 0x11, 0x00


	//----- nvinfo : EIATTR_KPARAM_INFO
	.align		4
.L_13:
        /*0018*/ 	.byte	0x04, 0x17
        /*001a*/ 	.short	(.L_15 - .L_14)
.L_14:
        /*001c*/ 	.word	0x00000000
        /*0020*/ 	.short	0x0002
        /*0022*/ 	.short	0x000c
        /*0024*/ 	.byte	0x00, 0xf0, 0x11, 0x00


	//----- nvinfo : EIATTR_KPARAM_INFO
	.align		4
.L_15:
        /*0028*/ 	.byte	0x04, 0x17
        /*002a*/ 	.short	(.L_17 - .L_16)
.L_16:
        /*002c*/ 	.word	0x00000000
        /*0030*/ 	.short	0x0001
        /*0032*/ 	.short	0x0008
        /*0034*/ 	.byte	0x00, 0xf0, 0x11, 0x00


	//----- nvinfo : EIATTR_KPARAM_INFO
	.align		4
.L_17:
        /*0038*/ 	.byte	0x04, 0x17
        /*003a*/ 	.short	(.L_19 - .L_18)
.L_18:
        /*003c*/ 	.word	0x00000000
        /*0040*/ 	.short	0x0000
        /*0042*/ 	.short	0x0000
        /*0044*/ 	.byte	0x00, 0xf5, 0x21, 0x00


	//----- nvinfo : EIATTR_SPARSE_MMA_MASK
	.align		4
.L_19:
        /*0048*/ 	.byte	0x03, 0x50
        /*004a*/ 	.short	0x0000


	//----- nvinfo : EIATTR_MAXREG_COUNT
	.align		4
        /*004c*/ 	.byte	0x03, 0x1b
        /*004e*/ 	.short	0x00ff


	//----- nvinfo : EIATTR_MERCURY_ISA_VERSION
	.align		4
        /*0050*/ 	.byte	0x03, 0x5f
        /*0052*/ 	.short	0x0101


	//----- nvinfo : EIATTR_VRC_CTA_INIT_COUNT
	.align		4
        /*0054*/ 	.byte	0x02, 0x4a
	.zero		1
	.zero		1


	//----- nvinfo : EIATTR_EXIT_INSTR_OFFSETS
	.align		4
        /*0058*/ 	.byte	0x04, 0x1c
        /*005a*/ 	.short	(.L_21 - .L_20)


	//   ....[0]....
.L_20:
        /*005c*/ 	.word	0x00000070


	//   ....[1]....
        /*0060*/ 	.word	0x00000780


	//----- nvinfo : EIATTR_CRS_STACK_SIZE
	.align		4
.L_21:
        /*0064*/ 	.byte	0x04, 0x1e
        /*0066*/ 	.short	(.L_23 - .L_22)
.L_22:
        /*0068*/ 	.word	0x00000000


	//----- nvinfo : EIATTR_CBANK_PARAM_SIZE
	.align		4
.L_23:
        /*006c*/ 	.byte	0x03, 0x19
        /*006e*/ 	.short	0x0014


	//----- nvinfo : EIATTR_PARAM_CBANK
	.align		4
        /*0070*/ 	.byte	0x04, 0x0a
        /*0072*/ 	.short	(.L_25 - .L_24)
	.align		4
.L_24:
        /*0074*/ 	.word	index@(.nv.constant0.dnorm_kernel)
        /*0078*/ 	.short	0x0380
        /*007a*/ 	.short	0x0014


	//----- nvinfo : EIATTR_SW_WAR
	.align		4
.L_25:
        /*007c*/ 	.byte	0x04, 0x36
        /*007e*/ 	.short	(.L_27 - .L_26)
.L_26:
        /*0080*/ 	.word	0x00000008
.L_27:


//--------------------- .nv.callgraph             --------------------------
	.section	.nv.callgraph,"",@"SHT_CUDA_CALLGRAPH"
	.align	4
	.sectionentsize	8
	.align		4
        /*0000*/ 	.word	0x00000000
	.align		4
        /*0004*/ 	.word	0xffffffff
	.align		4
        /*0008*/ 	.word	0x00000000
	.align		4
        /*000c*/ 	.word	0xfffffffe
	.align		4
        /*0010*/ 	.word	0x00000000
	.align		4
        /*0014*/ 	.word	0xfffffffd
	.align		4
        /*0018*/ 	.word	0x00000000
	.align		4
        /*001c*/ 	.word	0xfffffffc


//--------------------- .text.dnorm_kernel        --------------------------
	.section	.text.dnorm_kernel,"ax",@progbits
	.align	128
        .global         dnorm_kernel
        .type           dnorm_kernel,@function
        .size           dnorm_kernel,(.L_x_24 - dnorm_kernel)
        .other          dnorm_kernel,@"STO_CUDA_ENTRY STV_DEFAULT"
dnorm_kernel:
.text.dnorm_kernel:
[----:B------:R-:W-:Y:S01]  /*0000*/  LDC R1, c[0x0][0x37c] ;  /* 0x0000df00ff017b82 */ /* 0x000fe20000000800 */
[----:B------:R-:W0:Y:S07]  /*0010*/  S2R R0, SR_TID.X ;  /* 0x0000000000007919 */ /* 0x000e2e0000002100 */
[----:B------:R-:W0:Y:S01]  /*0020*/  S2UR UR4, SR_CTAID.X ;  /* 0x00000000000479c3 */ /* 0x000e220000002500 */
[----:B------:R-:W1:Y:S07]  /*0030*/  LDCU UR5, c[0x0][0x388] ;  /* 0x00007100ff0577ac */ /* 0x000e6e0008000800 */
[----:B------:R-:W0:Y:S02]  /*0040*/  LDC R3, c[0x0][0x360] ;  /* 0x0000d800ff037b82 */ /* 0x000e240000000800 */
[----:B0-----:R-:W-:-:S05]  /*0050*/  IMAD R3, R3, UR4, R0 ;  /* 0x0000000403037c24 */ /* 0x001fca000f8e0200 */
[----:B-1----:R-:W-:-:S13]  /*0060*/  ISETP.GE.AND P0, PT, R3, UR5, PT ;  /* 0x0000000503007c0c */ /* 0x002fda000bf06270 */
[----:B------:R-:W-:Y:S05]  /*0070*/  @P0 EXIT ;  /* 0x000000000000094d */ /* 0x000fea0003800000 */
[----:B------:R-:W0:Y:S01]  /*0080*/  LDC.64 R4, c[0x0][0x380] ;  /* 0x0000e000ff047b82 */ /* 0x000e220000000a00 */
[----:B------:R-:W1:Y:S01]  /*0090*/  LDCU.64 UR4, c[0x0][0x358] ;  /* 0x00006b00ff0477ac */ /* 0x000e620008000a00 */
[----:B------:R-:W2:Y:S06]  /*00a0*/  LDCU UR6, c[0x0][0x38c] ;  /* 0x00007180ff0677ac */ /* 0x000eac0008000800 */
[----:B------:R-:W3:Y:S01]  /*00b0*/  LDC R7, c[0x0][0x390] ;  /* 0x0000e400ff077b82 */ /* 0x000ee20000000800 */
[----:B0-----:R-:W-:-:S05]  /*00c0*/  IMAD.WIDE R4, R3, 0x4, R4 ;  /* 0x0000000403047825 */ /* 0x001fca00078e0204 */
[----:B-1----:R-:W2:Y:S01]  /*00d0*/  LDG.E R0, desc[UR4][R4.64] ;  /* 0x0000000404007981 */ /* 0x002ea2000c1e1900 */
[----:B------:R-:W-:Y:S01]  /*00e0*/  BSSY.RECONVERGENT B0, `(.L_x_0) ;  /* 0x000000d000007945 */ /* 0x000fe20003800200 */
[----:B---3--:R-:W0:Y:S02]  /*00f0*/  MUFU.RCP R2, R7 ;  /* 0x0000000700027308 */ /* 0x008e240000001000 */
[----:B0-----:R-:W-:-:S04]  /*0100*/  FFMA R3, R2, -R7, 1 ;  /* 0x3f80000002037423 */ /* 0x001fc80000000807 */
[----:B------:R-:W-:Y:S01]  /*0110*/  FFMA R3, R2, R3, R2 ;  /* 0x0000000302037223 */ /* 0x000fe20000000002 */
[----:B--2---:R-:W-:-:S04]  /*0120*/  FADD R0, R0, -UR6 ;  /* 0x8000000600007e21 */ /* 0x004fc80008000000 */
[----:B------:R-:W0:Y:S01]  /*0130*/  FCHK P0, R0, R7 ;  /* 0x0000000700007302 */ /* 0x000e220000000000 */
[----:B------:R-:W-:-:S04]  /*0140*/  FFMA R2, R0, R3, RZ ;  /* 0x0000000300027223 */ /* 0x000fc800000000ff */
[----:B------:R-:W-:-:S04]  /*0150*/  FFMA R6, R2, -R7, R0 ;  /* 0x8000000702067223 */ /* 0x000fc80000000000 */
[----:B------:R-:W-:Y:S01]  /*0160*/  FFMA R12, R3, R6, R2 ;  /* 0x00000006030c7223 */ /* 0x000fe20000000002 */
[----:B0-----:R-:W-:Y:S06]  /*0170*/  @!P0 BRA `(.L_x_1) ;  /* 0x00000000000c8947 */ /* 0x001fec0003800000 */
[----:B------:R-:W-:-:S07]  /*0180*/  MOV R2, 0x1a0 ;  /* 0x000001a000027802 */ /* 0x000fce0000000f00 */
[----:B------:R-:W-:Y:S05]  /*0190*/  CALL.REL.NOINC `($__internal_1_$__cuda_sm3x_div_rn_noftz_f32_slowpath) ;  /* 0x0000000800ec7944 */ /* 0x000fea0003c00000 */
[----:B------:R-:W-:-:S07]  /*01a0*/  IMAD.MOV.U32 R12, RZ, RZ, R0 ;  /* 0x000000ffff0c7224 */ /* 0x000fce00078e0000 */
.L_x_1:
[----:B------:R-:W-:Y:S05]  /*01b0*/  BSYNC.RECONVERGENT B0 ;  /* 0x0000000000007941 */ /* 0x000fea0003800200 */
.L_x_0:
[----:B------:R-:W0:Y:S01]  /*01c0*/  F2F.F64.F32 R2, R12 ;  /* 0x0000000c00027310 */ /* 0x000e220000201800 */
[----:B------:R-:W-:Y:S01]  /*01d0*/  UMOV UR6, 0xfefa39ef ;  /* 0xfefa39ef00067882 */ /* 0x000fe20000000000 */
[----:B------:R-:W-:Y:S01]  /*01e0*/  UMOV UR7, 0x3fe62e42 ;  /* 0x3fe62e4200077882 */ /* 0x000fe20000000000 */
[----:B------:R-:W-:Y:S01]  /*01f0*/  BSSY.RECONVERGENT B0, `(.L_x_2) ;  /* 0x000003b000007945 */ /* 0x000fe20003800200 */
[----:B0-----:R-:W-:-:S08]  /*0200*/  DMUL R6, R2, -0.5 ;  /* 0xbfe0000002067828 */ /* 0x001fd00000000000 */
[----:B------:R-:W-:Y:S01]  /*0210*/  DMUL R2, R2, R6 ;  /* 0x0000000602027228 */ /* 0x000fe20000000000 */
[----:B------:R-:W-:Y:S02]  /*0220*/  IMAD.MOV.U32 R6, RZ, RZ, 0x652b82fe ;  /* 0x652b82feff067424 */ /* 0x000fe400078e00ff */
[----:B------:R-:W-:-:S06]  /*0230*/  IMAD.MOV.U32 R7, RZ, RZ, 0x3ff71547 ;  /* 0x3ff71547ff077424 */ /* 0x000fcc00078e00ff */
[----:B------:R-:W-:Y:S01]  /*0240*/  DFMA R6, R2, R6, 6.75539944105574400000e+15 ;  /* 0x433800000206742b */ /* 0x000fe20000000006 */
[----:B------:R-:W-:-:S07]  /*0250*/  FSETP.GEU.AND P0, PT, |R3|, 4.1917929649353027344, PT ;  /* 0x4086232b0300780b */ /* 0x000fce0003f0e200 */
[----:B------:R-:W-:-:S08]  /*0260*/  DADD R8, R6, -6.75539944105574400000e+15 ;  /* 0xc338000006087429 */ /* 0x000fd00000000000 */
[----:B------:R-:W-:Y:S01]  /*0270*/  DFMA R10, R8, -UR6, R2 ;  /* 0x80000006080a7c2b */ /* 0x000fe20008000002 */
[----:B------:R-:W-:Y:S01]  /*0280*/  UMOV UR6, 0x3b39803f ;  /* 0x3b39803f00067882 */ /* 0x000fe20000000000 */
[----:B------:R-:W-:-:S06]  /*0290*/  UMOV UR7, 0x3c7abc9e ;  /* 0x3c7abc9e00077882 */ /* 0x000fcc0000000000 */
[----:B------:R-:W-:Y:S01]  /*02a0*/  DFMA R8, R8, -UR6, R10 ;  /* 0x8000000608087c2b */ /* 0x000fe2000800000a */
[----:B------:R-:W-:Y:S01]  /*02b0*/  UMOV UR6, 0x69ce2bdf ;  /* 0x69ce2bdf00067882 */ /* 0x000fe20000000000 */
[----:B------:R-:W-:Y:S01]  /*02c0*/  IMAD.MOV.U32 R10, RZ, RZ, -0x35dec16 ;  /* 0xfca213eaff0a7424 */ /* 0x000fe200078e00ff */
[----:B------:R-:W-:Y:S01]  /*02d0*/  UMOV UR7, 0x3e5ade15 ;  /* 0x3e5ade1500077882 */ /* 0x000fe20000000000 */
[----:B------:R-:W-:-:S06]  /*02e0*/  IMAD.MOV.U32 R11, RZ, RZ, 0x3e928af3 ;  /* 0x3e928af3ff0b7424 */ /* 0x000fcc00078e00ff */
[----:B------:R-:W-:Y:S01]  /*02f0*/  DFMA R10, R8, UR6, R10 ;  /* 0x00000006080a7c2b */ /* 0x000fe2000800000a */
[----:B------:R-:W-:Y:S01]  /*0300*/  UMOV UR6, 0x62401315 ;  /* 0x6240131500067882 */ /* 0x000fe20000000000 */
[----:B------:R-:W-:-:S06]  /*0310*/  UMOV UR7, 0x3ec71dee ;  /* 0x3ec71dee00077882 */ /* 0x000fcc0000000000 */
[----:B------:R-:W-:Y:S01]  /*0320*/  DFMA R10, R8, R10, UR6 ;  /* 0x00000006080a7e2b */ /* 0x000fe2000800000a */
        /* <DEDUP_REMOVED lines=20> */
[----:B------:R-:W-:-:S08]  /*0470*/  DFMA R10, R8, R10, UR6 ;  /* 0x00000006080a7e2b */ /* 0x000fd0000800000a */
[----:B------:R-:W-:-:S08]  /*0480*/  DFMA R10, R8, R10, 1 ;  /* 0x3ff00000080a742b */ /* 0x000fd0000000000a */
[----:B------:R-:W-:-:S10]  /*0490*/  DFMA R8, R8, R10, 1 ;  /* 0x3ff000000808742b */ /* 0x000fd4000000000a */
[----:B------:R-:W-:Y:S02]  /*04a0*/  IMAD R11, R6, 0x100000, R9 ;  /* 0x00100000060b7824 */ /* 0x000fe400078e0209 */
[----:B------:R-:W-:Y:S01]  /*04b0*/  IMAD.MOV.U32 R10, RZ, RZ, R8 ;  /* 0x000000ffff0a7224 */ /* 0x000fe200078e0008 */
[----:B------:R-:W-:Y:S06]  /*04c0*/  @!P0 BRA `(.L_x_3) ;  /* 0x0000000000348947 */ /* 0x000fec0003800000 */
[----:B------:R-:W-:Y:S01]  /*04d0*/  FSETP.GEU.AND P1, PT, |R3|, 4.2275390625, PT ;  /* 0x408748000300780b */ /* 0x000fe20003f2e200 */
[C---:B------:R-:W-:Y:S02]  /*04e0*/  DADD R10, R2.reuse, +INF ;  /* 0x7ff00000020a7429 */ /* 0x040fe40000000000 */
[----:B------:R-:W-:-:S08]  /*04f0*/  DSETP.GEU.AND P0, PT, R2, RZ, PT ;  /* 0x000000ff0200722a */ /* 0x000fd00003f0e000 */
[----:B------:R-:W-:Y:S02]  /*0500*/  FSEL R10, R10, RZ, P0 ;  /* 0x000000ff0a0a7208 */ /* 0x000fe40000000000 */
[----:B------:R-:W-:Y:S01]  /*0510*/  @!P1 LEA.HI R0, R6, R6, RZ, 0x1 ;  /* 0x0000000606009211 */ /* 0x000fe200078f08ff */
[----:B------:R-:W-:Y:S01]  /*0520*/  @!P1 IMAD.MOV.U32 R2, RZ, RZ, R8 ;  /* 0x000000ffff029224 */ /* 0x000fe200078e0008 */
[----:B------:R-:W-:Y:S02]  /*0530*/  FSEL R11, R11, RZ, P0 ;  /* 0x000000ff0b0b7208 */ /* 0x000fe40000000000 */
[----:B------:R-:W-:-:S05]  /*0540*/  @!P1 SHF.R.S32.HI R3, RZ, 0x1, R0 ;  /* 0x00000001ff039819 */ /* 0x000fca0000011400 */
[----:B------:R-:W-:Y:S02]  /*0550*/  @!P1 IMAD.IADD R6, R6, 0x1, -R3 ;  /* 0x0000000106069824 */ /* 0x000fe400078e0a03 */
[----:B------:R-:W-:-:S03]  /*0560*/  @!P1 IMAD R3, R3, 0x100000, R9 ;  /* 0x0010000003039824 */ /* 0x000fc600078e0209 */
[----:B------:R-:W-:Y:S01]  /*0570*/  @!P1 LEA R7, R6, 0x3ff00000, 0x14 ;  /* 0x3ff0000006079811 */ /* 0x000fe200078ea0ff */
[----:B------:R-:W-:-:S06]  /*0580*/  @!P1 IMAD.MOV.U32 R6, RZ, RZ, RZ ;  /* 0x000000ffff069224 */ /* 0x000fcc00078e00ff */
[----:B------:R-:W-:-:S11]  /*0590*/  @!P1 DMUL R10, R2, R6 ;  /* 0x00000006020a9228 */ /* 0x000fd60000000000 */
.L_x_3:
[----:B------:R-:W-:Y:S05]  /*05a0*/  BSYNC.RECONVERGENT B0 ;  /* 0x0000000000007941 */ /* 0x000fea0003800200 */
.L_x_2:
[----:B------:R-:W0:Y:S01]  /*05b0*/  LDCU UR6, c[0x0][0x390] ;  /* 0x00007200ff0677ac */ /* 0x000e220008000800 */
[----:B------:R-:W-:Y:S01]  /*05c0*/  IMAD.MOV.U32 R2, RZ, RZ, 0x1 ;  /* 0x00000001ff027424 */ /* 0x000fe200078e00ff */
[----:B------:R-:W-:Y:S01]  /*05d0*/  F2F.F32.F64 R10, R10 ;  /* 0x0000000a000a7310 */ /* 0x000fe20000301000 */
[----:B------:R-:W-:Y:S01]  /*05e0*/  BSSY.RECONVERGENT B0, `(.L_x_4) ;  /* 0x0000017000007945 */ /* 0x000fe20003800200 */
[----:B------:R-:W-:-:S06]  /*05f0*/  UMOV UR7, 0x40040d93 ;  /* 0x40040d9300077882 */ /* 0x000fcc0000000000 */
[----:B0-----:R-:W0:Y:S01]  /*0600*/  F2F.F64.F32 R6, UR6 ;  /* 0x0000000600067d10 */ /* 0x001e220008201800 */
[----:B------:R-:W-:Y:S02]  /*0610*/  UMOV UR6, 0x1ff62705 ;  /* 0x1ff6270500067882 */ /* 0x000fe40000000000 */
[----:B0-----:R-:W-:-:S06]  /*0620*/  DMUL R6, R6, UR6 ;  /* 0x0000000606067c28 */ /* 0x001fcc0008000000 */
[----:B------:R-:W0:Y:S02]  /*0630*/  MUFU.RCP64H R3, R7 ;  /* 0x0000000700037308 */ /* 0x000e240000001800 */
[----:B0-----:R-:W-:-:S08]  /*0640*/  DFMA R8, -R6, R2, 1 ;  /* 0x3ff000000608742b */ /* 0x001fd00000000102 */
[----:B------:R-:W-:-:S08]  /*0650*/  DFMA R8, R8, R8, R8 ;  /* 0x000000080808722b */ /* 0x000fd00000000008 */
[----:B------:R-:W-:Y:S02]  /*0660*/  DFMA R2, R2, R8, R2 ;  /* 0x000000080202722b */ /* 0x000fe40000000002 */
[----:B------:R-:W0:Y:S06]  /*0670*/  F2F.F64.F32 R8, R10 ;  /* 0x0000000a00087310 */ /* 0x000e2c0000201800 */
[----:B------:R-:W-:-:S08]  /*0680*/  DFMA R12, -R6, R2, 1 ;  /* 0x3ff00000060c742b */ /* 0x000fd00000000102 */
[----:B------:R-:W-:Y:S01]  /*0690*/  DFMA R2, R2, R12, R2 ;  /* 0x0000000c0202722b */ /* 0x000fe20000000002 */
[----:B0-----:R-:W-:-:S07]  /*06a0*/  FSETP.GEU.AND P1, PT, |R9|, 6.5827683646048100446e-37, PT ;  /* 0x036000000900780b */ /* 0x001fce0003f2e200 */
[----:B------:R-:W-:-:S08]  /*06b0*/  DMUL R12, R8, R2 ;  /* 0x00000002080c7228 */ /* 0x000fd00000000000 */
[----:B------:R-:W-:-:S08]  /*06c0*/  DFMA R14, -R6, R12, R8 ;  /* 0x0000000c060e722b */ /* 0x000fd00000000108 */
[----:B------:R-:W-:-:S10]  /*06d0*/  DFMA R2, R2, R14, R12 ;  /* 0x0000000e0202722b */ /* 0x000fd4000000000c */
[----:B------:R-:W-:-:S05]  /*06e0*/  FFMA R0, RZ, R7, R3 ;  /* 0x00000007ff007223 */ /* 0x000fca0000000003 */
[----:B------:R-:W-:-:S13]  /*06f0*/  FSETP.GT.AND P0, PT, |R0|, 1.469367938527859385e-39, PT ;  /* 0x001000000000780b */ /* 0x000fda0003f04200 */
[----:B------:R-:W-:Y:S05]  /*0700*/  @P0 BRA P1, `(.L_x_5) ;  /* 0x0000000000100947 */ /* 0x000fea0000800000 */
[----:B------:R-:W-:-:S07]  /*0710*/  MOV R0, 0x730 ;  /* 0x0000073000007802 */ /* 0x000fce0000000f00 */
[----:B------:R-:W-:Y:S05]  /*0720*/  CALL.REL.NOINC `($__internal_0_$__cuda_sm20_div_rn_f64_full) ;  /* 0x0000000000187944 */ /* 0x000fea0003c00000 */
[----:B------:R-:W-:Y:S02]  /*0730*/  IMAD.MOV.U32 R2, RZ, RZ, R12 ;  /* 0x000000ffff027224 */ /* 0x000fe400078e000c */
[----:B------:R-:W-:-:S07]  /*0740*/  IMAD.MOV.U32 R3, RZ, RZ, R13 ;  /* 0x000000ffff037224 */ /* 0x000fce00078e000d */
.L_x_5:
[----:B------:R-:W-:Y:S05]  /*0750*/  BSYNC.RECONVERGENT B0 ;  /* 0x0000000000007941 */ /* 0x000fea0003800200 */
.L_x_4:
[----:B------:R-:W0:Y:S02]  /*0760*/  F2F.F32.F64 R3, R2 ;  /* 0x0000000200037310 */ /* 0x000e240000301000 */
[----:B0-----:R-:W-:Y:S01]  /*0770*/  STG.E desc[UR4][R4.64], R3 ;  /* 0x0000000304007986 */ /* 0x001fe2000c101904 */
[----:B------:R-:W-:Y:S05]  /*0780*/  EXIT ;  /* 0x000000000000794d */ /* 0x000fea0003800000 */
        .weak           $__internal_0_$__cuda_sm20_div_rn_f64_full
        .type           $__internal_0_$__cuda_sm20_div_rn_f64_full,@function
        .size           $__internal_0_$__cuda_sm20_div_rn_f64_full,($__internal_1_$__cuda_sm3x_div_rn_noftz_f32_slowpath - $__internal_0_$__cuda_sm20_div_rn_f64_full)
$__internal_0_$__cuda_sm20_div_rn_f64_full:
[C---:B------:R-:W-:Y:S01]  /*0790*/  FSETP.GEU.AND P0, PT, |R7|.reuse, 1.469367938527859385e-39, PT ;  /* 0x001000000700780b */ /* 0x040fe20003f0e200 */
[----:B------:R-:W-:Y:S01]  /*07a0*/  IMAD.MOV.U32 R16, RZ, RZ, 0x1 ;  /* 0x00000001ff107424 */ /* 0x000fe200078e00ff */
[----:B------:R-:W-:Y:S01]  /*07b0*/  LOP3.LUT R2, R7, 0x800fffff, RZ, 0xc0, !PT ;  /* 0x800fffff07027812 */ /* 0x000fe200078ec0ff */
[----:B------:R-:W-:Y:S01]  /*07c0*/  BSSY.RECONVERGENT B1, `(.L_x_6) ;  /* 0x0000055000017945 */ /* 0x000fe20003800200 */
[C---:B------:R-:W-:Y:S02]  /*07d0*/  FSETP.GEU.AND P2, PT, |R9|.reuse, 1.469367938527859385e-39, PT ;  /* 0x001000000900780b */ /* 0x040fe40003f4e200 */
[----:B------:R-:W-:Y:S01]  /*07e0*/  LOP3.LUT R3, R2, 0x3ff00000, RZ, 0xfc, !PT ;  /* 0x3ff0000002037812 */ /* 0x000fe200078efcff */
[----:B------:R-:W-:Y:S01]  /*07f0*/  IMAD.MOV.U32 R2, RZ, RZ, R6 ;  /* 0x000000ffff027224 */ /* 0x000fe200078e0006 */
[----:B------:R-:W-:Y:S02]  /*0800*/  LOP3.LUT R12, R9, 0x7ff00000, RZ, 0xc0, !PT ;  /* 0x7ff00000090c7812 */ /* 0x000fe400078ec0ff */
[----:B------:R-:W-:-:S03]  /*0810*/  LOP3.LUT R15, R7, 0x7ff00000, RZ, 0xc0, !PT ;  /* 0x7ff00000070f7812 */ /* 0x000fc600078ec0ff */
[----:B------:R-:W-:Y:S01]  /*0820*/  @!P0 DMUL R2, R6, 8.98846567431157953865e+307 ;  /* 0x7fe0000006028828 */ /* 0x000fe20000000000 */
[----:B------:R-:W-:-:S03]  /*0830*/  ISETP.GE.U32.AND P1, PT, R12, R15, PT ;  /* 0x0000000f0c00720c */ /* 0x000fc60003f26070 */
[----:B------:R-:W-:Y:S01]  /*0840*/  @!P2 LOP3.LUT R13, R7, 0x7ff00000, RZ, 0xc0, !PT ;  /* 0x7ff00000070da812 */ /* 0x000fe200078ec0ff */
[----:B------:R-:W-:Y:S01]  /*0850*/  @!P2 IMAD.MOV.U32 R18, RZ, RZ, RZ ;  /* 0x000000ffff12a224 */ /* 0x000fe200078e00ff */
[----:B------:R-:W0:Y:S02]  /*0860*/  MUFU.RCP64H R17, R3 ;  /* 0x0000000300117308 */ /* 0x000e240000001800 */
[----:B------:R-:W-:Y:S01]  /*0870*/  @!P2 ISETP.GE.U32.AND P3, PT, R12, R13, PT ;  /* 0x0000000d0c00a20c */ /* 0x000fe20003f66070 */
[----:B------:R-:W-:-:S05]  /*0880*/  IMAD.MOV.U32 R13, RZ, RZ, 0x1ca00000 ;  /* 0x1ca00000ff0d7424 */ /* 0x000fca00078e00ff */
[----:B------:R-:W-:-:S04]  /*0890*/  @!P2 SEL R19, R13, 0x63400000, !P3 ;  /* 0x634000000d13a807 */ /* 0x000fc80005800000 */
[----:B------:R-:W-:-:S04]  /*08a0*/  @!P2 LOP3.LUT R19, R19, 0x80000000, R9, 0xf8, !PT ;  /* 0x800000001313a812 */ /* 0x000fc800078ef809 */
[----:B------:R-:W-:Y:S01]  /*08b0*/  @!P2 LOP3.LUT R19, R19, 0x100000, RZ, 0xfc, !PT ;  /* 0x001000001313a812 */ /* 0x000fe200078efcff */
[----:B0-----:R-:W-:-:S08]  /*08c0*/  DFMA R10, R16, -R2, 1 ;  /* 0x3ff00000100a742b */ /* 0x001fd00000000802 */
[----:B------:R-:W-:-:S08]  /*08d0*/  DFMA R10, R10, R10, R10 ;  /* 0x0000000a0a0a722b */ /* 0x000fd0000000000a */
[----:B------:R-:W-:Y:S01]  /*08e0*/  DFMA R16, R16, R10, R16 ;  /* 0x0000000a1010722b */ /* 0x000fe20000000010 */
[----:B------:R-:W-:Y:S01]  /*08f0*/  SEL R11, R13, 0x63400000, !P1 ;  /* 0x634000000d0b7807 */ /* 0x000fe20004800000 */
[----:B------:R-:W-:-:S03]  /*0900*/  IMAD.MOV.U32 R10, RZ, RZ, R8 ;  /* 0x000000ffff0a7224 */ /* 0x000fc600078e0008 */
[----:B------:R-:W-:-:S03]  /*0910*/  LOP3.LUT R11, R11, 0x800fffff, R9, 0xf8, !PT ;  /* 0x800fffff0b0b7812 */ /* 0x000fc600078ef809 */
[----:B------:R-:W-:-:S03]  /*0920*/  DFMA R20, R16, -R2, 1 ;  /* 0x3ff000001014742b */ /* 0x000fc60000000802 */
[----:B------:R-:W-:-:S05]  /*0930*/  @!P2 DFMA R10, R10, 2, -R18 ;  /* 0x400000000a0aa82b */ /* 0x000fca0000000812 */
[----:B------:R-:W-:Y:S01]  /*0940*/  DFMA R16, R16, R20, R16 ;  /* 0x000000141010722b */ /* 0x000fe20000000010 */
[----:B------:R-:W-:Y:S02]  /*0950*/  IMAD.MOV.U32 R21, RZ, RZ, R12 ;  /* 0x000000ffff157224 */ /* 0x000fe400078e000c */
[----:B------:R-:W-:Y:S01]  /*0960*/  IMAD.MOV.U32 R20, RZ, RZ, R15 ;  /* 0x000000ffff147224 */ /* 0x000fe200078e000f */
[----:B------:R-:W-:Y:S02]  /*0970*/  @!P0 LOP3.LUT R20, R3, 0x7ff00000, RZ, 0xc0, !PT ;  /* 0x7ff0000003148812 */ /* 0x000fe400078ec0ff */
[----:B------:R-:W-:Y:S02]  /*0980*/  @!P2 LOP3.LUT R21, R11, 0x7ff00000, RZ, 0xc0, !PT ;  /* 0x7ff000000b15a812 */ /* 0x000fe400078ec0ff */
[----:B------:R-:W-:Y:S01]  /*0990*/  DMUL R18, R16, R10 ;  /* 0x0000000a10127228 */ /* 0x000fe20000000000 */
[----:B------:R-:W-:Y:S02]  /*09a0*/  VIADD R23, R20, 0xffffffff ;  /* 0xffffffff14177836 */ /* 0x000fe40000000000 */
[----:B------:R-:W-:-:S05]  /*09b0*/  VIADD R22, R21, 0xffffffff ;  /* 0xffffffff15167836 */ /* 0x000fca0000000000 */
[----:B------:R-:W-:Y:S01]  /*09c0*/  DFMA R14, R18, -R2, R10 ;  /* 0x80000002120e722b */ /* 0x000fe2000000000a */
[----:B------:R-:W-:-:S04]  /*09d0*/  ISETP.GT.U32.AND P0, PT, R22, 0x7feffffe, PT ;  /* 0x7feffffe1600780c */ /* 0x000fc80003f04070 */
[----:B------:R-:W-:-:S03]  /*09e0*/  ISETP.GT.U32.OR P0, PT, R23, 0x7feffffe, P0 ;  /* 0x7feffffe1700780c */ /* 0x000fc60000704470 */
[----:B------:R-:W-:-:S10]  /*09f0*/  DFMA R14, R16, R14, R18 ;  /* 0x0000000e100e722b */ /* 0x000fd40000000012 */
[----:B------:R-:W-:Y:S05]  /*0a00*/  @P0 BRA `(.L_x_7) ;  /* 0x00000000006c0947 */ /* 0x000fea0003800000 */
[----:B------:R-:W-:-:S04]  /*0a10*/  LOP3.LUT R9, R7, 0x7ff00000, RZ, 0xc0, !PT ;  /* 0x7ff0000007097812 */ /* 0x000fc800078ec0ff */
[CC--:B------:R-:W-:Y:S02]  /*0a20*/  VIADDMNMX R8, R12.reuse, -R9.reuse, 0xb9600000, !PT ;  /* 0xb96000000c087446 */ /* 0x0c0fe40007800909 */
[----:B------:R-:W-:Y:S02]  /*0a30*/  ISETP.GE.U32.AND P0, PT, R12, R9, PT ;  /* 0x000000090c00720c */ /* 0x000fe40003f06070 */
[----:B------:R-:W-:Y:S02]  /*0a40*/  VIMNMX R8, PT, PT, R8, 0x46a00000, PT ;  /* 0x46a0000008087848 */ /* 0x000fe40003fe0100 */
[----:B------:R-:W-:-:S05]  /*0a50*/  SEL R13, R13, 0x63400000, !P0 ;  /* 0x634000000d0d7807 */ /* 0x000fca0004000000 */
[----:B------:R-:W-:Y:S02]  /*0a60*/  IMAD.IADD R16, R8, 0x1, -R13 ;  /* 0x0000000108107824 */ /* 0x000fe400078e0a0d */
[----:B------:R-:W-:Y:S02]  /*0a70*/  IMAD.MOV.U32 R8, RZ, RZ, RZ ;  /* 0x000000ffff087224 */ /* 0x000fe400078e00ff */
[----:B------:R-:W-:-:S06]  /*0a80*/  VIADD R9, R16, 0x7fe00000 ;  /* 0x7fe0000010097836 */ /* 0x000fcc0000000000 */
[----:B------:R-:W-:-:S10]  /*0a90*/  DMUL R12, R14, R8 ;  /* 0x000000080e0c7228 */ /* 0x000fd40000000000 */
[----:B------:R-:W-:-:S13]  /*0aa0*/  FSETP.GTU.AND P0, PT, |R13|, 1.469367938527859385e-39, PT ;  /* 0x001000000d00780b */ /* 0x000fda0003f0c200 */
[----:B------:R-:W-:Y:S05]  /*0ab0*/  @P0 BRA `(.L_x_8) ;  /* 0x0000000000940947 */ /* 0x000fea0003800000 */
[----:B------:R-:W-:Y:S01]  /*0ac0*/  DFMA R2, R14, -R2, R10 ;  /* 0x800000020e02722b */ /* 0x000fe2000000000a */
[----:B------:R-:W-:-:S09]  /*0ad0*/  IMAD.MOV.U32 R8, RZ, RZ, RZ ;  /* 0x000000ffff087224 */ /* 0x000fd200078e00ff */
[C---:B------:R-:W-:Y:S02]  /*0ae0*/  FSETP.NEU.AND P0, PT, R3.reuse, RZ, PT ;  /* 0x000000ff0300720b */ /* 0x040fe40003f0d000 */
[----:B------:R-:W-:-:S04]  /*0af0*/  LOP3.LUT R7, R3, 0x80000000, R7, 0x48, !PT ;  /* 0x8000000003077812 */ /* 0x000fc800078e4807 */
[----:B------:R-:W-:-:S07]  /*0b00*/  LOP3.LUT R9, R7, R9, RZ, 0xfc, !PT ;  /* 0x0000000907097212 */ /* 0x000fce00078efcff */
[----:B------:R-:W-:Y:S05]  /*0b10*/  @!P0 BRA `(.L_x_8) ;  /* 0x00000000007c8947 */ /* 0x000fea0003800000 */
[----:B------:R-:W-:Y:S01]  /*0b20*/  IMAD.MOV R3, RZ, RZ, -R16 ;  /* 0x000000ffff037224 */ /* 0x000fe200078e0a10 */
[----:B------:R-:W-:Y:S01]  /*0b30*/  DMUL.RP R8, R14, R8 ;  /* 0x000000080e087228 */ /* 0x000fe20000008000 */
[----:B------:R-:W-:-:S06]  /*0b40*/  IMAD.MOV.U32 R2, RZ, RZ, RZ ;  /* 0x000000ffff027224 */ /* 0x000fcc00078e00ff */
[----:B------:R-:W-:-:S03]  /*0b50*/  DFMA R2, R12, -R2, R14 ;  /* 0x800000020c02722b */ /* 0x000fc6000000000e */
[----:B------:R-:W-:-:S03]  /*0b60*/  LOP3.LUT R7, R9, R7, RZ, 0x3c, !PT ;  /* 0x0000000709077212 */ /* 0x000fc600078e3cff */
[----:B------:R-:W-:-:S04]  /*0b70*/  IADD3 R2, PT, PT, -R16, -0x43300000, RZ ;  /* 0xbcd0000010027810 */ /* 0x000fc80007ffe1ff */
[----:B------:R-:W-:-:S04]  /*0b80*/  FSETP.NEU.AND P0, PT, |R3|, R2, PT ;  /* 0x000000020300720b */ /* 0x000fc80003f0d200 */
[----:B------:R-:W-:Y:S02]  /*0b90*/  FSEL R12, R8, R12, !P0 ;  /* 0x0000000c080c7208 */ /* 0x000fe40004000000 */
[----:B------:R-:W-:Y:S01]  /*0ba0*/  FSEL R13, R7, R13, !P0 ;  /* 0x0000000d070d7208 */ /* 0x000fe20004000000 */
[----:B------:R-:W-:Y:S06]  /*0bb0*/  BRA `(.L_x_8) ;  /* 0x0000000000547947 */ /* 0x000fec0003800000 */
.L_x_7:
[----:B------:R-:W-:-:S14]  /*0bc0*/  DSETP.NAN.AND P0, PT, R8, R8, PT ;  /* 0x000000080800722a */ /* 0x000fdc0003f08000 */
[----:B------:R-:W-:Y:S05]  /*0bd0*/  @P0 BRA `(.L_x_9) ;  /* 0x0000000000440947 */ /* 0x000fea0003800000 */
[----:B------:R-:W-:-:S14]  /*0be0*/  DSETP.NAN.AND P0, PT, R6, R6, PT ;  /* 0x000000060600722a */ /* 0x000fdc0003f08000 */
[----:B------:R-:W-:Y:S05]  /*0bf0*/  @P0 BRA `(.L_x_10) ;  /* 0x0000000000300947 */ /* 0x000fea0003800000 */
[----:B------:R-:W-:Y:S01]  /*0c00*/  ISETP.NE.AND P0, PT, R21, R20, PT ;  /* 0x000000141500720c */ /* 0x000fe20003f05270 */
[----:B------:R-:W-:Y:S02]  /*0c10*/  IMAD.MOV.U32 R12, RZ, RZ, 0x0 ;  /* 0x00000000ff0c7424 */ /* 0x000fe400078e00ff */
[----:B------:R-:W-:-:S10]  /*0c20*/  IMAD.MOV.U32 R13, RZ, RZ, -0x80000 ;  /* 0xfff80000ff0d7424 */ /* 0x000fd400078e00ff */
[----:B------:R-:W-:Y:S05]  /*0c30*/  @!P0 BRA `(.L_x_8) ;  /* 0x0000000000348947 */ /* 0x000fea0003800000 */
[----:B------:R-:W-:Y:S02]  /*0c40*/  ISETP.NE.AND P0, PT, R21, 0x7ff00000, PT ;  /* 0x7ff000001500780c */ /* 0x000fe40003f05270 */
[----:B------:R-:W-:Y:S02]  /*0c50*/  LOP3.LUT R13, R9, 0x80000000, R7, 0x48, !PT ;  /* 0x80000000090d7812 */ /* 0x000fe400078e4807 */
[----:B------:R-:W-:-:S13]  /*0c60*/  ISETP.EQ.OR P0, PT, R20, RZ, !P0 ;  /* 0x000000ff1400720c */ /* 0x000fda0004702670 */
[----:B------:R-:W-:Y:S01]  /*0c70*/  @P0 LOP3.LUT R2, R13, 0x7ff00000, RZ, 0xfc, !PT ;  /* 0x7ff000000d020812 */ /* 0x000fe200078efcff */
[----:B------:R-:W-:Y:S02]  /*0c80*/  @!P0 IMAD.MOV.U32 R12, RZ, RZ, RZ ;  /* 0x000000ffff0c8224 */ /* 0x000fe400078e00ff */
[----:B------:R-:W-:Y:S02]  /*0c90*/  @P0 IMAD.MOV.U32 R12, RZ, RZ, RZ ;  /* 0x000000ffff0c0224 */ /* 0x000fe400078e00ff */
[----:B------:R-:W-:Y:S01]  /*0ca0*/  @P0 IMAD.MOV.U32 R13, RZ, RZ, R2 ;  /* 0x000000ffff0d0224 */ /* 0x000fe200078e0002 */
[----:B------:R-:W-:Y:S06]  /*0cb0*/  BRA `(.L_x_8) ;  /* 0x0000000000147947 */ /* 0x000fec0003800000 */
.L_x_10:
[----:B------:R-:W-:Y:S01]  /*0cc0*/  LOP3.LUT R13, R7, 0x80000, RZ, 0xfc, !PT ;  /* 0x00080000070d7812 */ /* 0x000fe200078efcff */
[----:B------:R-:W-:Y:S01]  /*0cd0*/  IMAD.MOV.U32 R12, RZ, RZ, R6 ;  /* 0x000000ffff0c7224 */ /* 0x000fe200078e0006 */
[----:B------:R-:W-:Y:S06]  /*0ce0*/  BRA `(.L_x_8) ;  /* 0x0000000000087947 */ /* 0x000fec0003800000 */
.L_x_9:
[----:B------:R-:W-:Y:S01]  /*0cf0*/  LOP3.LUT R13, R9, 0x80000, RZ, 0xfc, !PT ;  /* 0x00080000090d7812 */ /* 0x000fe200078efcff */
[----:B------:R-:W-:-:S07]  /*0d00*/  IMAD.MOV.U32 R12, RZ, RZ, R8 ;  /* 0x000000ffff0c7224 */ /* 0x000fce00078e0008 */
.L_x_8:
[----:B------:R-:W-:Y:S05]  /*0d10*/  BSYNC.RECONVERGENT B1 ;  /* 0x0000000000017941 */ /* 0x000fea0003800200 */
.L_x_6:
[----:B------:R-:W-:Y:S02]  /*0d20*/  IMAD.MOV.U32 R2, RZ, RZ, R0 ;  /* 0x000000ffff027224 */ /* 0x000fe400078e0000 */
[----:B------:R-:W-:-:S04]  /*0d30*/  IMAD.MOV.U32 R3, RZ, RZ, 0x0 ;  /* 0x00000000ff037424 */ /* 0x000fc800078e00ff */
[----:B------:R-:W-:Y:S05]  /*0d40*/  RET.REL.NODEC R2 `(dnorm_kernel) ;  /* 0xfffffff002ac7950 */ /* 0x000fea0003c3ffff */
        .weak           $__internal_1_$__cuda_sm3x_div_rn_noftz_f32_slowpath
        .type           $__internal_1_$__cuda_sm3x_div_rn_noftz_f32_slowpath,@function
        .size           $__internal_1_$__cuda_sm3x_div_rn_noftz_f32_slowpath,(.L_x_24 - $__internal_1_$__cuda_sm3x_div_rn_noftz_f32_slowpath)
$__internal_1_$__cuda_sm3x_div_rn_noftz_f32_slowpath:
[----:B------:R-:W0:Y:S01]  /*0d50*/  LDC R3, c[0x0][0x390] ;  /* 0x0000e400ff037b82 */ /* 0x000e220000000800 */
[--C-:B------:R-:W-:Y:S01]  /*0d60*/  SHF.R.U32.HI R6, RZ, 0x17, R0.reuse ;  /* 0x00000017ff067819 */ /* 0x100fe20000011600 */
[----:B------:R-:W1:Y:S01]  /*0d70*/  LDCU UR6, c[0x0][0x390] ;  /* 0x00007200ff0677ac */ /* 0x000e620008000800 */
[----:B------:R-:W-:Y:S01]  /*0d80*/  BSSY.RECONVERGENT B1, `(.L_x_11) ;  /* 0x0000064000017945 */ /* 0x000fe20003800200 */
[----:B------:R-:W-:Y:S01]  /*0d90*/  IMAD.MOV.U32 R8, RZ, RZ, R0 ;  /* 0x000000ffff087224 */ /* 0x000fe200078e0000 */
[----:B------:R-:W-:-:S05]  /*0da0*/  LOP3.LUT R6, R6, 0xff, RZ, 0xc0, !PT ;  /* 0x000000ff06067812 */ /* 0x000fca00078ec0ff */
[----:B------:R-:W-:Y:S02]  /*0db0*/  VIADD R11, R6, 0xffffffff ;  /* 0xffffffff060b7836 */ /* 0x000fe40000000000 */
[----:B-1----:R-:W-:Y:S01]  /*0dc0*/  IMAD.U32 R9, RZ, RZ, UR6 ;  /* 0x00000006ff097e24 */ /* 0x002fe2000f8e00ff */
[----:B0-----:R-:W-:-:S04]  /*0dd0*/  SHF.R.U32.HI R7, RZ, 0x17, R3 ;  /* 0x00000017ff077819 */ /* 0x001fc80000011603 */
[----:B------:R-:W-:-:S05]  /*0de0*/  LOP3.LUT R7, R7, 0xff, RZ, 0xc0, !PT ;  /* 0x000000ff07077812 */ /* 0x000fca00078ec0ff */
[----:B------:R-:W-:-:S05]  /*0df0*/  VIADD R12, R7, 0xffffffff ;  /* 0xffffffff070c7836 */ /* 0x000fca0000000000 */
[----:B------:R-:W-:-:S04]  /*0e00*/  ISETP.GT.U32.AND P0, PT, R12, 0xfd, PT ;  /* 0x000000fd0c00780c */ /* 0x000fc80003f04070 */
[----:B------:R-:W-:-:S13]  /*0e10*/  ISETP.GT.U32.OR P0, PT, R11, 0xfd, P0 ;  /* 0x000000fd0b00780c */ /* 0x000fda0000704470 */
[----:B------:R-:W-:Y:S01]  /*0e20*/  @!P0 IMAD.MOV.U32 R10, RZ, RZ, RZ ;  /* 0x000000ffff0a8224 */ /* 0x000fe200078e00ff */
[----:B------:R-:W-:Y:S06]  /*0e30*/  @!P0 BRA `(.L_x_12) ;  /* 0x00000000005c8947 */ /* 0x000fec0003800000 */
[----:B------:R-:W-:Y:S02]  /*0e40*/  FSETP.GTU.FTZ.AND P1, PT, |R3|, +INF , PT ;  /* 0x7f8000000300780b */ /* 0x000fe40003f3c200 */
[----:B------:R-:W-:-:S04]  /*0e50*/  FSETP.GTU.FTZ.AND P0, PT, |R0|, +INF , PT ;  /* 0x7f8000000000780b */ /* 0x000fc80003f1c200 */
[----:B------:R-:W-:-:S13]  /*0e60*/  PLOP3.LUT P0, PT, P0, P1, PT, 0xf8, 0x8f ;  /* 0x00000000008f781c */ /* 0x000fda0000703f70 */
[----:B------:R-:W-:Y:S05]  /*0e70*/  @P0 BRA `(.L_x_13) ;  /* 0x00000004004c0947 */ /* 0x000fea0003800000 */
[----:B------:R-:W-:-:S13]  /*0e80*/  LOP3.LUT P0, RZ, R9, 0x7fffffff, R8, 0xc8, !PT ;  /* 0x7fffffff09ff7812 */ /* 0x000fda000780c808 */
[----:B------:R-:W-:Y:S05]  /*0e90*/  @!P0 BRA `(.L_x_14) ;  /* 0x00000004003c8947 */ /* 0x000fea0003800000 */
[C---:B------:R-:W-:Y:S02]  /*0ea0*/  FSETP.NEU.FTZ.AND P2, PT, |R0|.reuse, +INF , PT ;  /* 0x7f8000000000780b */ /* 0x040fe40003f5d200 */
[----:B------:R-:W-:Y:S02]  /*0eb0*/  FSETP.NEU.FTZ.AND P1, PT, |R3|, +INF , PT ;  /* 0x7f8000000300780b */ /* 0x000fe40003f3d200 */
[----:B------:R-:W-:-:S11]  /*0ec0*/  FSETP.NEU.FTZ.AND P0, PT, |R0|, +INF , PT ;  /* 0x7f8000000000780b */ /* 0x000fd60003f1d200 */
[----:B------:R-:W-:Y:S05]  /*0ed0*/  @!P1 BRA !P2, `(.L_x_14) ;  /* 0x00000004002c9947 */ /* 0x000fea0005000000 */
[----:B------:R-:W-:-:S04]  /*0ee0*/  LOP3.LUT P2, RZ, R8, 0x7fffffff, RZ, 0xc0, !PT ;  /* 0x7fffffff08ff7812 */ /* 0x000fc8000784c0ff */
[----:B------:R-:W-:-:S13]  /*0ef0*/  PLOP3.LUT P1, PT, P1, P2, PT, 0x2f, 0xf2 ;  /* 0x0000000000f2781c */ /* 0x000fda0000f24577 */
[----:B------:R-:W-:Y:S05]  /*0f00*/  @P1 BRA `(.L_x_15) ;  /* 0x0000000400181947 */ /* 0x000fea0003800000 */
[----:B------:R-:W-:-:S04]  /*0f10*/  LOP3.LUT P1, RZ, R9, 0x7fffffff, RZ, 0xc0, !PT ;  /* 0x7fffffff09ff7812 */ /* 0x000fc8000782c0ff */
[----:B------:R-:W-:-:S13]  /*0f20*/  PLOP3.LUT P0, PT, P0, P1, PT, 0x2f, 0xf2 ;  /* 0x0000000000f2781c */ /* 0x000fda0000702577 */
[----:B------:R-:W-:Y:S05]  /*0f30*/  @P0 BRA `(.L_x_16) ;  /* 0x0000000400000947 */ /* 0x000fea0003800000 */
[----:B------:R-:W-:Y:S02]  /*0f40*/  ISETP.GE.AND P0, PT, R11, RZ, PT ;  /* 0x000000ff0b00720c */ /* 0x000fe40003f06270 */
[----:B------:R-:W-:-:S11]  /*0f50*/  ISETP.GE.AND P1, PT, R12, RZ, PT ;  /* 0x000000ff0c00720c */ /* 0x000fd60003f26270 */
[----:B------:R-:W-:Y:S02]  /*0f60*/  @P0 IMAD.MOV.U32 R10, RZ, RZ, RZ ;  /* 0x000000ffff0a0224 */ /* 0x000fe400078e00ff */
[----:B------:R-:W-:Y:S01]  /*0f70*/  @!P0 FFMA R8, R0, 1.84467440737095516160e+19, RZ ;  /* 0x5f80000000088823 */ /* 0x000fe200000000ff */
[----:B------:R-:W-:Y:S02]  /*0f80*/  @!P0 IMAD.MOV.U32 R10, RZ, RZ, -0x40 ;  /* 0xffffffc0ff0a8424 */ /* 0x000fe400078e00ff */
[----:B------:R-:W-:Y:S02]  /*0f90*/  @!P1 FFMA R9, R3, 1.84467440737095516160e+19, RZ ;  /* 0x5f80000003099823 */ /* 0x000fe400000000ff */
[----:B------:R-:W-:-:S07]  /*0fa0*/  @!P1 VIADD R10, R10, 0x40 ;  /* 0x000000400a0a9836 */ /* 0x000fce0000000000 */
.L_x_12:
[----:B------:R-:W-:Y:S01]  /*0fb0*/  LEA R0, R7, 0xc0800000, 0x17 ;  /* 0xc080000007007811 */ /* 0x000fe200078eb8ff */
[----:B------:R-:W-:Y:S01]  /*0fc0*/  VIADD R6, R6, 0xffffff81 ;  /* 0xffffff8106067836 */ /* 0x000fe20000000000 */
[----:B------:R-:W-:Y:S03]  /*0fd0*/  BSSY.RECONVERGENT B2, `(.L_x_17) ;  /* 0x0000035000027945 */ /* 0x000fe60003800200 */
[----:B------:R-:W-:Y:S01]  /*0fe0*/  IMAD.IADD R9, R9, 0x1, -R0 ;  /* 0x0000000109097824 */ /* 0x000fe200078e0a00 */
[C---:B------:R-:W-:Y:S01]  /*0ff0*/  IADD3 R7, PT, PT, R6.reuse, 0x7f, -R7 ;  /* 0x0000007f06077810 */ /* 0x040fe20007ffe807 */
[----:B------:R-:W-:Y:S02]  /*1000*/  IMAD R0, R6, -0x800000, R8 ;  /* 0xff80000006007824 */ /* 0x000fe400078e0208 */
[----:B------:R-:W0:Y:S01]  /*1010*/  MUFU.RCP R3, R9 ;  /* 0x0000000900037308 */ /* 0x000e220000001000 */
[----:B------:R-:W-:Y:S01]  /*1020*/  FADD.FTZ R11, -R9, -RZ ;  /* 0x800000ff090b7221 */ /* 0x000fe20000010100 */
[----:B------:R-:W-:-:S03]  /*1030*/  IMAD.IADD R7, R7, 0x1, R10 ;  /* 0x0000000107077824 */ /* 0x000fc600078e020a */
[----:B0-----:R-:W-:-:S04]  /*1040*/  FFMA R12, R3, R11, 1 ;  /* 0x3f800000030c7423 */ /* 0x001fc8000000000b */
[----:B------:R-:W-:-:S04]  /*1050*/  FFMA R12, R3, R12, R3 ;  /* 0x0000000c030c7223 */ /* 0x000fc80000000003 */
[----:B------:R-:W-:-:S04]  /*1060*/  FFMA R3, R0, R12, RZ ;  /* 0x0000000c00037223 */ /* 0x000fc800000000ff */
[----:B------:R-:W-:-:S04]  /*1070*/  FFMA R8, R11, R3, R0 ;  /* 0x000000030b087223 */ /* 0x000fc80000000000 */
[----:B------:R-:W-:-:S04]  /*1080*/  FFMA R13, R12, R8, R3 ;  /* 0x000000080c0d7223 */ /* 0x000fc80000000003 */
[----:B------:R-:W-:-:S04]  /*1090*/  FFMA R8, R11, R13, R0 ;  /* 0x0000000d0b087223 */ /* 0x000fc80000000000 */
[----:B------:R-:W-:-:S05]  /*10a0*/  FFMA R0, R12, R8, R13 ;  /* 0x000000080c007223 */ /* 0x000fca000000000d */
[----:B------:R-:W-:-:S04]  /*10b0*/  SHF.R.U32.HI R3, RZ, 0x17, R0 ;  /* 0x00000017ff037819 */ /* 0x000fc80000011600 */
[----:B------:R-:W-:-:S05]  /*10c0*/  LOP3.LUT R3, R3, 0xff, RZ, 0xc0, !PT ;  /* 0x000000ff03037812 */ /* 0x000fca00078ec0ff */
[----:B------:R-:W-:-:S04]  /*10d0*/  IMAD.IADD R9, R3, 0x1, R7 ;  /* 0x0000000103097824 */ /* 0x000fc800078e0207 */
[----:B------:R-:W-:-:S05]  /*10e0*/  VIADD R3, R9, 0xffffffff ;  /* 0xffffffff09037836 */ /* 0x000fca0000000000 */
[----:B------:R-:W-:-:S13]  /*10f0*/  ISETP.GE.U32.AND P0, PT, R3, 0xfe, PT ;  /* 0x000000fe0300780c */ /* 0x000fda0003f06070 */
[----:B------:R-:W-:Y:S05]  /*1100*/  @!P0 BRA `(.L_x_18) ;  /* 0x0000000000808947 */ /* 0x000fea0003800000 */
[----:B------:R-:W-:-:S13]  /*1110*/  ISETP.GT.AND P0, PT, R9, 0xfe, PT ;  /* 0x000000fe0900780c */ /* 0x000fda0003f04270 */
[----:B------:R-:W-:Y:S05]  /*1120*/  @P0 BRA `(.L_x_19) ;  /* 0x00000000006c0947 */ /* 0x000fea0003800000 */
[----:B------:R-:W-:-:S13]  /*1130*/  ISETP.GE.AND P0, PT, R9, 0x1, PT ;  /* 0x000000010900780c */ /* 0x000fda0003f06270 */
[----:B------:R-:W-:Y:S05]  /*1140*/  @P0 BRA `(.L_x_20) ;  /* 0x0000000000740947 */ /* 0x000fea0003800000 */
[----:B------:R-:W-:Y:S02]  /*1150*/  ISETP.GE.AND P0, PT, R9, -0x18, PT ;  /* 0xffffffe80900780c */ /* 0x000fe40003f06270 */
[----:B------:R-:W-:-:S11]  /*1160*/  LOP3.LUT R0, R0, 0x80000000, RZ, 0xc0, !PT ;  /* 0x8000000000007812 */ /* 0x000fd600078ec0ff */
[----:B------:R-:W-:Y:S05]  /*1170*/  @!P0 BRA `(.L_x_20) ;  /* 0x0000000000688947 */ /* 0x000fea0003800000 */
[CCC-:B------:R-:W-:Y:S01]  /*1180*/  FFMA.RZ R3, R12.reuse, R8.reuse, R13.reuse ;  /* 0x000000080c037223 */ /* 0x1c0fe2000000c00d */
[CCC-:B------:R-:W-:Y:S01]  /*1190*/  FFMA.RM R6, R12.reuse, R8.reuse, R13.reuse ;  /* 0x000000080c067223 */ /* 0x1c0fe2000000400d */
[C---:B------:R-:W-:Y:S02]  /*11a0*/  ISETP.NE.AND P2, PT, R9.reuse, RZ, PT ;  /* 0x000000ff0900720c */ /* 0x040fe40003f45270 */
[----:B------:R-:W-:Y:S02]  /*11b0*/  ISETP.NE.AND P1, PT, R9, RZ, PT ;  /* 0x000000ff0900720c */ /* 0x000fe40003f25270 */
[----:B------:R-:W-:Y:S01]  /*11c0*/  LOP3.LUT R7, R3, 0x7fffff, RZ, 0xc0, !PT ;  /* 0x007fffff03077812 */ /* 0x000fe200078ec0ff */
[----:B------:R-:W-:Y:S01]  /*11d0*/  FFMA.RP R3, R12, R8, R13 ;  /* 0x000000080c037223 */ /* 0x000fe2000000800d */
[----:B------:R-:W-:Y:S02]  /*11e0*/  VIADD R8, R9, 0x20 ;  /* 0x0000002009087836 */ /* 0x000fe40000000000 */
[----:B------:R-:W-:Y:S01]  /*11f0*/  LOP3.LUT R7, R7, 0x800000, RZ, 0xfc, !PT ;  /* 0x0080000007077812 */ /* 0x000fe200078efcff */
[----:B------:R-:W-:Y:S01]  /*1200*/  IMAD.MOV R9, RZ, RZ, -R9 ;  /* 0x000000ffff097224 */ /* 0x000fe200078e0a09 */
[----:B------:R-:W-:-:S02]  /*1210*/  FSETP.NEU.FTZ.AND P0, PT, R3, R6, PT ;  /* 0x000000060300720b */ /* 0x000fc40003f1d000 */
[----:B------:R-:W-:Y:S02]  /*1220*/  SHF.L.U32 R8, R7, R8, RZ ;  /* 0x0000000807087219 */ /* 0x000fe400000006ff */
[----:B------:R-:W-:Y:S02]  /*1230*/  SEL R6, R9, RZ, P2 ;  /* 0x000000ff09067207 */ /* 0x000fe40001000000 */
[----:B------:R-:W-:Y:S02]  /*1240*/  ISETP.NE.AND P1, PT, R8, RZ, P1 ;  /* 0x000000ff0800720c */ /* 0x000fe40000f25270 */
[----:B------:R-:W-:Y:S02]  /*1250*/  SHF.R.U32.HI R6, RZ, R6, R7 ;  /* 0x00000006ff067219 */ /* 0x000fe40000011607 */
[----:B------:R-:W-:Y:S02]  /*1260*/  PLOP3.LUT P0, PT, P0, P1, PT, 0xf8, 0x8f ;  /* 0x00000000008f781c */ /* 0x000fe40000703f70 */
[----:B------:R-:W-:-:S02]  /*1270*/  SHF.R.U32.HI R8, RZ, 0x1, R6 ;  /* 0x00000001ff087819 */ /* 0x000fc40000011606 */
[----:B------:R-:W-:-:S04]  /*1280*/  SEL R3, RZ, 0x1, !P0 ;  /* 0x00000001ff037807 */ /* 0x000fc80004000000 */
[----:B------:R-:W-:-:S04]  /*1290*/  LOP3.LUT R3, R3, 0x1, R8, 0xf8, !PT ;  /* 0x0000000103037812 */ /* 0x000fc800078ef808 */
[----:B------:R-:W-:-:S05]  /*12a0*/  LOP3.LUT R3, R3, R6, RZ, 0xc0, !PT ;  /* 0x0000000603037212 */ /* 0x000fca00078ec0ff */
[----:B------:R-:W-:-:S05]  /*12b0*/  IMAD.IADD R3, R8, 0x1, R3 ;  /* 0x0000000108037824 */ /* 0x000fca00078e0203 */
[----:B------:R-:W-:Y:S01]  /*12c0*/  LOP3.LUT R0, R3, R0, RZ, 0xfc, !PT ;  /* 0x0000000003007212 */ /* 0x000fe200078efcff */
[----:B------:R-:W-:Y:S06]  /*12d0*/  BRA `(.L_x_20) ;  /* 0x0000000000107947 */ /* 0x000fec0003800000 */
.L_x_19:
[----:B------:R-:W-:-:S04]  /*12e0*/  LOP3.LUT R0, R0, 0x80000000, RZ, 0xc0, !PT ;  /* 0x8000000000007812 */ /* 0x000fc800078ec0ff */
[----:B------:R-:W-:Y:S01]  /*12f0*/  LOP3.LUT R0, R0, 0x7f800000, RZ, 0xfc, !PT ;  /* 0x7f80000000007812 */ /* 0x000fe200078efcff */
[----:B------:R-:W-:Y:S06]  /*1300*/  BRA `(.L_x_20) ;  /* 0x0000000000047947 */ /* 0x000fec0003800000 */
.L_x_18:
[----:B------:R-:W-:-:S07]  /*1310*/  IMAD R0, R7, 0x800000, R0 ;  /* 0x0080000007007824 */ /* 0x000fce00078e0200 */
.L_x_20:
[----:B------:R-:W-:Y:S05]  /*1320*/  BSYNC.RECONVERGENT B2 ;  /* 0x0000000000027941 */ /* 0x000fea0003800200 */
.L_x_17:
[----:B------:R-:W-:Y:S05]  /*1330*/  BRA `(.L_x_21) ;  /* 0x0000000000207947 */ /* 0x000fea0003800000 */
.L_x_16:
[----:B------:R-:W-:-:S04]  /*1340*/  LOP3.LUT R0, R9, 0x80000000, R8, 0x48, !PT ;  /* 0x8000000009007812 */ /* 0x000fc800078e4808 */
[----:B------:R-:W-:Y:S01]  /*1350*/  LOP3.LUT R0, R0, 0x7f800000, RZ, 0xfc, !PT ;  /* 0x7f80000000007812 */ /* 0x000fe200078efcff */
[----:B------:R-:W-:Y:S06]  /*1360*/  BRA `(.L_x_21) ;  /* 0x0000000000147947 */ /* 0x000fec0003800000 */
.L_x_15:
[----:B------:R-:W-:Y:S01]  /*1370*/  LOP3.LUT R0, R9, 0x80000000, R8, 0x48, !PT ;  /* 0x8000000009007812 */ /* 0x000fe200078e4808 */
[----:B------:R-:W-:Y:S06]  /*1380*/  BRA `(.L_x_21) ;  /* 0x00000000000c7947 */ /* 0x000fec0003800000 */
.L_x_14:
[----:B------:R-:W0:Y:S01]  /*1390*/  MUFU.RSQ R0, -QNAN ;  /* 0xffc0000000007908 */ /* 0x000e220000001400 */
[----:B------:R-:W-:Y:S05]  /*13a0*/  BRA `(.L_x_21) ;  /* 0x0000000000047947 */ /* 0x000fea0003800000 */
.L_x_13:
[----:B------:R-:W-:-:S07]  /*13b0*/  FADD.FTZ R0, R0, R3 ;  /* 0x0000000300007221 */ /* 0x000fce0000010000 */
.L_x_21:
[----:B------:R-:W-:Y:S05]  /*13c0*/  BSYNC.RECONVERGENT B1 ;  /* 0x0000000000017941 */ /* 0x000fea0003800200 */
.L_x_11:
[----:B------:R-:W-:-:S04]  /*13d0*/  IMAD.MOV.U32 R3, RZ, RZ, 0x0 ;  /* 0x00000000ff037424 */ /* 0x000fc800078e00ff */
[----:B0-----:R-:W-:Y:S05]  /*13e0*/  RET.REL.NODEC R2 `(dnorm_kernel) ;  /* 0xffffffec02047950 */ /* 0x001fea0003c3ffff */
.L_x_22:
[----:B------:R-:W-:-:S00]  /*13f0*/  BRA `(.L_x_22) ;  /* 0xfffffffc00fc7947 */ /* 0x000fc0000383ffff */
[----:B------:R-:W-:-:S00]  /*1400*/  NOP ;  /* 0x0000000000007918 */ /* 0x000fc00000000000 */
[----:B------:R-:W-:-:S00]  /*1410*/  NOP ;  /* 0x0000000000007918 */ /* 0x000fc00000000000 */
[----:B------:R-:W-:-:S00]  /*1420*/  NOP ;  /* 0x0000000000007918 */ /* 0x000fc00000000000 */
[----:B------:R-:W-:-:S00]  /*1430*/  NOP ;  /* 0x0000000000007918 */ /* 0x000fc00000000000 */
[----:B------:R-:W-:-:S00]  /*1440*/  NOP ;  /* 0x0000000000007918 */ /* 0x000fc00000000000 */
[----:B------:R-:W-:-:S00]  /*1450*/  NOP ;  /* 0x0000000000007918 */ /* 0x000fc00000000000 */
[----:B------:R-:W-:-:S00]  /*1460*/  NOP ;  /* 0x0000000000007918 */ /* 0x000fc00000000000 */
[----:B------:R-:W-:-:S00]  /*1470*/  NOP ;  /* 0x0000000000007918 */ /* 0x000fc00000000000 */
.L_x_24:


//--------------------- .nv.shared.reserved.0     --------------------------
	.section	.nv.shared.reserved.0,"aw",@nobits
	.weak		__nv_reservedSMEM_offset_0_alias
	.size		__nv_reservedSMEM_offset_0_alias, 0, 64
	.other		__nv_reservedSMEM_offset_0_alias,@"STO_CUDA_RESERVED_SHARED STV_DEFAULT"
__nv_reservedSMEM_offset_0_alias:
	.zero		0
	.zero		64


//--------------------- .nv.constant0.dnorm_kernel --------------------------
	.section	.nv.constant0.dnorm_kernel,"a",@progbits
	.sectionflags	@""
	.align	4
.nv.constant0.dnorm_kernel:
	.zero		916


//--------------------- SYMBOLS --------------------------

	.type		.nv.reservedSmem.offset0,@object
	.size		.nv.reservedSmem.offset0,0x4
